//
// Generated by NVIDIA NVVM Compiler
//
// Compiler Build ID: CL-36424714
// Cuda compilation tools, release 13.0, V13.0.88
// Based on NVVM 20.0.0
//

.version 9.0
.target sm_100
.address_size 64

	// .globl	_Z19atomicAdd_intrinsicjjPfS_

.visible .entry _Z19atomicAdd_intrinsicjjPfS_(
	.param .u32 _Z19atomicAdd_intrinsicjjPfS__param_0,
	.param .u32 _Z19atomicAdd_intrinsicjjPfS__param_1,
	.param .u64 .ptr .align 1 _Z19atomicAdd_intrinsicjjPfS__param_2,
	.param .u64 .ptr .align 1 _Z19atomicAdd_intrinsicjjPfS__param_3
)
{
	.reg .pred 	%p<12>;
	.reg .b32 	%r<20>;
	.reg .b32 	%f<59>;
	.reg .b64 	%rd<7>;

	ld.param.u32 	%r11, [_Z19atomicAdd_intrinsicjjPfS__param_0];
	ld.param.u32 	%r12, [_Z19atomicAdd_intrinsicjjPfS__param_1];
	ld.param.u64 	%rd3, [_Z19atomicAdd_intrinsicjjPfS__param_2];
	ld.param.u64 	%rd4, [_Z19atomicAdd_intrinsicjjPfS__param_3];
	cvta.to.global.u64 	%rd1, %rd4;
	mov.u32 	%r13, %tid.x;
	mov.u32 	%r14, %ntid.x;
	mov.u32 	%r15, %ctaid.x;
	mad.lo.s32 	%r1, %r14, %r15, %r13;
	setp.ge.u32 	%p1, %r1, %r12;
	setp.eq.s32 	%p2, %r11, 0;
	or.pred  	%p3, %p1, %p2;
	@%p3 bra 	$L__BB0_13;
	cvta.to.global.u64 	%rd5, %rd3;
	mul.wide.u32 	%rd6, %r1, 4;
	add.s64 	%rd2, %rd5, %rd6;
	add.s32 	%r16, %r11, -1;
	and.b32  	%r2, %r11, 15;
	setp.lt.u32 	%p4, %r16, 15;
	@%p4 bra 	$L__BB0_4;
	and.b32  	%r17, %r11, -16;
	neg.s32 	%r18, %r17;
$L__BB0_3:
	.pragma "nounroll";
	ld.global.f32 	%f1, [%rd2];
	atom.global.add.f32 	%f2, [%rd1], %f1;
	ld.global.f32 	%f3, [%rd2];
	atom.global.add.f32 	%f4, [%rd1], %f3;
	ld.global.f32 	%f5, [%rd2];
	atom.global.add.f32 	%f6, [%rd1], %f5;
	ld.global.f32 	%f7, [%rd2];
	atom.global.add.f32 	%f8, [%rd1], %f7;
	ld.global.f32 	%f9, [%rd2];
	atom.global.add.f32 	%f10, [%rd1], %f9;
	ld.global.f32 	%f11, [%rd2];
	atom.global.add.f32 	%f12, [%rd1], %f11;
	ld.global.f32 	%f13, [%rd2];
	atom.global.add.f32 	%f14, [%rd1], %f13;
	ld.global.f32 	%f15, [%rd2];
	atom.global.add.f32 	%f16, [%rd1], %f15;
	ld.global.f32 	%f17, [%rd2];
	atom.global.add.f32 	%f18, [%rd1], %f17;
	ld.global.f32 	%f19, [%rd2];
	atom.global.add.f32 	%f20, [%rd1], %f19;
	ld.global.f32 	%f21, [%rd2];
	atom.global.add.f32 	%f22, [%rd1], %f21;
	ld.global.f32 	%f23, [%rd2];
	atom.global.add.f32 	%f24, [%rd1], %f23;
	ld.global.f32 	%f25, [%rd2];
	atom.global.add.f32 	%f26, [%rd1], %f25;
	ld.global.f32 	%f27, [%rd2];
	atom.global.add.f32 	%f28, [%rd1], %f27;
	ld.global.f32 	%f29, [%rd2];
	atom.global.add.f32 	%f30, [%rd1], %f29;
	ld.global.f32 	%f31, [%rd2];
	atom.global.add.f32 	%f32, [%rd1], %f31;
	add.s32 	%r18, %r18, 16;
	setp.ne.s32 	%p5, %r18, 0;
	@%p5 bra 	$L__BB0_3;
$L__BB0_4:
	setp.eq.s32 	%p6, %r2, 0;
	@%p6 bra 	$L__BB0_13;
	and.b32  	%r6, %r11, 7;
	setp.lt.u32 	%p7, %r2, 8;
	@%p7 bra 	$L__BB0_7;
	ld.global.f32 	%f33, [%rd2];
	atom.global.add.f32 	%f34, [%rd1], %f33;
	ld.global.f32 	%f35, [%rd2];
	atom.global.add.f32 	%f36, [%rd1], %f35;
	ld.global.f32 	%f37, [%rd2];
	atom.global.add.f32 	%f38, [%rd1], %f37;
	ld.global.f32 	%f39, [%rd2];
	atom.global.add.f32 	%f40, [%rd1], %f39;
	ld.global.f32 	%f41, [%rd2];
	atom.global.add.f32 	%f42, [%rd1], %f41;
	ld.global.f32 	%f43, [%rd2];
	atom.global.add.f32 	%f44, [%rd1], %f43;
	ld.global.f32 	%f45, [%rd2];
	atom.global.add.f32 	%f46, [%rd1], %f45;
	ld.global.f32 	%f47, [%rd2];
	atom.global.add.f32 	%f48, [%rd1], %f47;
$L__BB0_7:
	setp.eq.s32 	%p8, %r6, 0;
	@%p8 bra 	$L__BB0_13;
	and.b32  	%r7, %r11, 3;
	setp.lt.u32 	%p9, %r6, 4;
	@%p9 bra 	$L__BB0_10;
	ld.global.f32 	%f49, [%rd2];
	atom.global.add.f32 	%f50, [%rd1], %f49;
	ld.global.f32 	%f51, [%rd2];
	atom.global.add.f32 	%f52, [%rd1], %f51;
	ld.global.f32 	%f53, [%rd2];
	atom.global.add.f32 	%f54, [%rd1], %f53;
	ld.global.f32 	%f55, [%rd2];
	atom.global.add.f32 	%f56, [%rd1], %f55;
$L__BB0_10:
	setp.eq.s32 	%p10, %r7, 0;
	@%p10 bra 	$L__BB0_13;
	neg.s32 	%r19, %r7;
$L__BB0_12:
	.pragma "nounroll";
	ld.global.f32 	%f57, [%rd2];
	atom.global.add.f32 	%f58, [%rd1], %f57;
	add.s32 	%r19, %r19, 1;
	setp.ne.s32 	%p11, %r19, 0;
	@%p11 bra 	$L__BB0_12;
$L__BB0_13:
	ret;

}
	// .globl	_Z19atomicAdd_intrinsicjjPfPd
.visible .entry _Z19atomicAdd_intrinsicjjPfPd(
	.param .u32 _Z19atomicAdd_intrinsicjjPfPd_param_0,
	.param .u32 _Z19atomicAdd_intrinsicjjPfPd_param_1,
	.param .u64 .ptr .align 1 _Z19atomicAdd_intrinsicjjPfPd_param_2,
	.param .u64 .ptr .align 1 _Z19atomicAdd_intrinsicjjPfPd_param_3
)
{
	.reg .pred 	%p<12>;
	.reg .b32 	%r<33>;
	.reg .b32 	%f<30>;
	.reg .b64 	%rd<15>;
	.reg .b64 	%fd<59>;

	ld.param.u32 	%r10, [_Z19atomicAdd_intrinsicjjPfPd_param_0];
	ld.param.u32 	%r11, [_Z19atomicAdd_intrinsicjjPfPd_param_1];
	mov.u32 	%r12, %tid.x;
	mov.u32 	%r13, %ntid.x;
	mov.u32 	%r14, %ctaid.x;
	mad.lo.s32 	%r15, %r13, %r14, %r12;
	setp.ge.u32 	%p1, %r15, %r11;
	setp.eq.s32 	%p2, %r10, 0;
	or.pred  	%p3, %p1, %p2;
	@%p3 bra 	$L__BB1_13;
	ld.param.u32 	%r26, [_Z19atomicAdd_intrinsicjjPfPd_param_0];
	add.s32 	%r16, %r26, -1;
	setp.lt.u32 	%p4, %r16, 15;
	@%p4 bra 	$L__BB1_4;
	ld.param.u32 	%r27, [_Z19atomicAdd_intrinsicjjPfPd_param_0];
	and.b32  	%r17, %r27, -16;
	neg.s32 	%r31, %r17;
	mul.wide.u32 	%rd6, %r15, 4;
$L__BB1_3:
	.pragma "nounroll";
	ld.param.u64 	%rd13, [_Z19atomicAdd_intrinsicjjPfPd_param_3];
	ld.param.u64 	%rd11, [_Z19atomicAdd_intrinsicjjPfPd_param_2];
	cvta.to.global.u64 	%rd5, %rd11;
	add.s64 	%rd7, %rd5, %rd6;
	ld.global.f32 	%f1, [%rd7];
	cvt.f64.f32 	%fd1, %f1;
	cvta.to.global.u64 	%rd8, %rd13;
	atom.global.add.f64 	%fd2, [%rd8], %fd1;
	ld.global.f32 	%f2, [%rd7];
	cvt.f64.f32 	%fd3, %f2;
	atom.global.add.f64 	%fd4, [%rd8], %fd3;
	ld.global.f32 	%f3, [%rd7];
	cvt.f64.f32 	%fd5, %f3;
	atom.global.add.f64 	%fd6, [%rd8], %fd5;
	ld.global.f32 	%f4, [%rd7];
	cvt.f64.f32 	%fd7, %f4;
	atom.global.add.f64 	%fd8, [%rd8], %fd7;
	ld.global.f32 	%f5, [%rd7];
	cvt.f64.f32 	%fd9, %f5;
	atom.global.add.f64 	%fd10, [%rd8], %fd9;
	ld.global.f32 	%f6, [%rd7];
	cvt.f64.f32 	%fd11, %f6;
	atom.global.add.f64 	%fd12, [%rd8], %fd11;
	ld.global.f32 	%f7, [%rd7];
	cvt.f64.f32 	%fd13, %f7;
	atom.global.add.f64 	%fd14, [%rd8], %fd13;
	ld.global.f32 	%f8, [%rd7];
	cvt.f64.f32 	%fd15, %f8;
	atom.global.add.f64 	%fd16, [%rd8], %fd15;
	ld.global.f32 	%f9, [%rd7];
	cvt.f64.f32 	%fd17, %f9;
	atom.global.add.f64 	%fd18, [%rd8], %fd17;
	ld.global.f32 	%f10, [%rd7];
	cvt.f64.f32 	%fd19, %f10;
	atom.global.add.f64 	%fd20, [%rd8], %fd19;
	ld.global.f32 	%f11, [%rd7];
	cvt.f64.f32 	%fd21, %f11;
	atom.global.add.f64 	%fd22, [%rd8], %fd21;
	ld.global.f32 	%f12, [%rd7];
	cvt.f64.f32 	%fd23, %f12;
	atom.global.add.f64 	%fd24, [%rd8], %fd23;
	ld.global.f32 	%f13, [%rd7];
	cvt.f64.f32 	%fd25, %f13;
	atom.global.add.f64 	%fd26, [%rd8], %fd25;
	ld.global.f32 	%f14, [%rd7];
	cvt.f64.f32 	%fd27, %f14;
	atom.global.add.f64 	%fd28, [%rd8], %fd27;
	ld.global.f32 	%f15, [%rd7];
	cvt.f64.f32 	%fd29, %f15;
	atom.global.add.f64 	%fd30, [%rd8], %fd29;
	ld.global.f32 	%f16, [%rd7];
	cvt.f64.f32 	%fd31, %f16;
	atom.global.add.f64 	%fd32, [%rd8], %fd31;
	add.s32 	%r31, %r31, 16;
	setp.ne.s32 	%p5, %r31, 0;
	@%p5 bra 	$L__BB1_3;
$L__BB1_4:
	ld.param.u32 	%r28, [_Z19atomicAdd_intrinsicjjPfPd_param_0];
	and.b32  	%r4, %r28, 15;
	setp.eq.s32 	%p6, %r4, 0;
	@%p6 bra 	$L__BB1_13;
	ld.param.u64 	%rd14, [_Z19atomicAdd_intrinsicjjPfPd_param_3];
	ld.param.u64 	%rd12, [_Z19atomicAdd_intrinsicjjPfPd_param_2];
	ld.param.u32 	%r29, [_Z19atomicAdd_intrinsicjjPfPd_param_0];
	cvta.to.global.u64 	%rd9, %rd12;
	mov.u32 	%r22, %ntid.x;
	mov.u32 	%r23, %ctaid.x;
	mov.u32 	%r24, %tid.x;
	mad.lo.s32 	%r25, %r22, %r23, %r24;
	mul.wide.u32 	%rd10, %r25, 4;
	add.s64 	%rd1, %rd9, %rd10;
	cvta.to.global.u64 	%rd2, %rd14;
	and.b32  	%r5, %r29, 7;
	setp.lt.u32 	%p7, %r4, 8;
	@%p7 bra 	$L__BB1_7;
	ld.global.f32 	%f17, [%rd1];
	cvt.f64.f32 	%fd33, %f17;
	atom.global.add.f64 	%fd34, [%rd2], %fd33;
	ld.global.f32 	%f18, [%rd1];
	cvt.f64.f32 	%fd35, %f18;
	atom.global.add.f64 	%fd36, [%rd2], %fd35;
	ld.global.f32 	%f19, [%rd1];
	cvt.f64.f32 	%fd37, %f19;
	atom.global.add.f64 	%fd38, [%rd2], %fd37;
	ld.global.f32 	%f20, [%rd1];
	cvt.f64.f32 	%fd39, %f20;
	atom.global.add.f64 	%fd40, [%rd2], %fd39;
	ld.global.f32 	%f21, [%rd1];
	cvt.f64.f32 	%fd41, %f21;
	atom.global.add.f64 	%fd42, [%rd2], %fd41;
	ld.global.f32 	%f22, [%rd1];
	cvt.f64.f32 	%fd43, %f22;
	atom.global.add.f64 	%fd44, [%rd2], %fd43;
	ld.global.f32 	%f23, [%rd1];
	cvt.f64.f32 	%fd45, %f23;
	atom.global.add.f64 	%fd46, [%rd2], %fd45;
	ld.global.f32 	%f24, [%rd1];
	cvt.f64.f32 	%fd47, %f24;
	atom.global.add.f64 	%fd48, [%rd2], %fd47;
$L__BB1_7:
	setp.eq.s32 	%p8, %r5, 0;
	@%p8 bra 	$L__BB1_13;
	ld.param.u32 	%r30, [_Z19atomicAdd_intrinsicjjPfPd_param_0];
	and.b32  	%r6, %r30, 3;
	setp.lt.u32 	%p9, %r5, 4;
	@%p9 bra 	$L__BB1_10;
	ld.global.f32 	%f25, [%rd1];
	cvt.f64.f32 	%fd49, %f25;
	atom.global.add.f64 	%fd50, [%rd2], %fd49;
	ld.global.f32 	%f26, [%rd1];
	cvt.f64.f32 	%fd51, %f26;
	atom.global.add.f64 	%fd52, [%rd2], %fd51;
	ld.global.f32 	%f27, [%rd1];
	cvt.f64.f32 	%fd53, %f27;
	atom.global.add.f64 	%fd54, [%rd2], %fd53;
	ld.global.f32 	%f28, [%rd1];
	cvt.f64.f32 	%fd55, %f28;
	atom.global.add.f64 	%fd56, [%rd2], %fd55;
$L__BB1_10:
	setp.eq.s32 	%p10, %r6, 0;
	@%p10 bra 	$L__BB1_13;
	neg.s32 	%r32, %r6;
$L__BB1_12:
	.pragma "nounroll";
	ld.global.f32 	%f29, [%rd1];
	cvt.f64.f32 	%fd57, %f29;
	atom.global.add.f64 	%fd58, [%rd2], %fd57;
	add.s32 	%r32, %r32, 1;
	setp.ne.s32 	%p11, %r32, 0;
	@%p11 bra 	$L__BB1_12;
$L__BB1_13:
	ret;

}
	// .globl	_Z13atomicAdd_casjjPfS_
.visible .entry _Z13atomicAdd_casjjPfS_(
	.param .u32 _Z13atomicAdd_casjjPfS__param_0,
	.param .u32 _Z13atomicAdd_casjjPfS__param_1,
	.param .u64 .ptr .align 1 _Z13atomicAdd_casjjPfS__param_2,
	.param .u64 .ptr .align 1 _Z13atomicAdd_casjjPfS__param_3
)
{


	ret;

}
	// .globl	_Z13atomicAdd_casjjPfPd
.visible .entry _Z13atomicAdd_casjjPfPd(
	.param .u32 _Z13atomicAdd_casjjPfPd_param_0,
	.param .u32 _Z13atomicAdd_casjjPfPd_param_1,
	.param .u64 .ptr .align 1 _Z13atomicAdd_casjjPfPd_param_2,
	.param .u64 .ptr .align 1 _Z13atomicAdd_casjjPfPd_param_3
)
{
	.reg .pred 	%p<6>;
	.reg .b32 	%r<11>;
	.reg .b32 	%f<2>;
	.reg .b64 	%rd<12>;
	.reg .b64 	%fd<4>;

	ld.param.u32 	%r4, [_Z13atomicAdd_casjjPfPd_param_0];
	ld.param.u32 	%r5, [_Z13atomicAdd_casjjPfPd_param_1];
	ld.param.u64 	%rd6, [_Z13atomicAdd_casjjPfPd_param_2];
	ld.param.u64 	%rd7, [_Z13atomicAdd_casjjPfPd_param_3];
	cvta.to.global.u64 	%rd1, %rd7;
	mov.u32 	%r6, %tid.x;
	mov.u32 	%r7, %ntid.x;
	mov.u32 	%r8, %ctaid.x;
	mad.lo.s32 	%r1, %r7, %r8, %r6;
	setp.ge.u32 	%p1, %r1, %r5;
	setp.eq.s32 	%p2, %r4, 0;
	or.pred  	%p3, %p1, %p2;
	@%p3 bra 	$L__BB3_5;
	cvta.to.global.u64 	%rd8, %rd6;
	mul.wide.u32 	%rd9, %r1, 4;
	add.s64 	%rd2, %rd8, %rd9;
	mov.b32 	%r10, 0;
$L__BB3_2:
	ld.global.f32 	%f1, [%rd2];
	cvt.f64.f32 	%fd1, %f1;
	ld.global.u64 	%rd11, [%rd1];
$L__BB3_3:
	mov.b64 	%fd2, %rd11;
	add.f64 	%fd3, %fd1, %fd2;
	mov.b64 	%rd10, %fd3;
	atom.relaxed.global.cas.b64 	%rd5, [%rd1], %rd11, %rd10;
	setp.ne.s64 	%p4, %rd11, %rd5;
	mov.u64 	%rd11, %rd5;
	@%p4 bra 	$L__BB3_3;
	add.s32 	%r10, %r10, 1;
	setp.ne.s32 	%p5, %r10, %r4;
	@%p5 bra 	$L__BB3_2;
$L__BB3_5:
	ret;

}


// ===== COMPILED SASS (sm_100) =====

	.target	sm_100

	.elftype	@"ET_EXEC"


//--------------------- .note.nv.tkinfo           --------------------------
	.section	.note.nv.tkinfo,"",@"SHT_NOTE"
	.sectionflags	@"SHF_NOTE_NV_TKINFO"
	.tkinfo
        /*0018*/ 	.word	0x00000002
        /*0030*/ 	.string	""
        /*0030*/ 	.string	"ptxas"
        /*0030*/ 	.string	"Cuda compilation tools, release 13.0, V13.0.88"
        /*0030*/ 	.string	"Build cuda_13.0.r13.0/compiler.36424714_0"
        /*0030*/ 	.string	"-arch sm_100 -m 64 "



//--------------------- .note.nv.cuinfo           --------------------------
	.section	.note.nv.cuinfo,"",@"SHT_NOTE"
	.sectionflags	@"SHF_NOTE_NV_CUINFO"
        /*0018*/ 	.short	0x0002
        /*001a*/ 	.short	0x0064
        /*001c*/ 	.short	0x0082
	.zero		2


//--------------------- .nv.info                  --------------------------
	.section	.nv.info,"",@"SHT_CUDA_INFO"
	.align	4


	//----- nvinfo : EIATTR_REGCOUNT
	.align		4
        /*0000*/ 	.byte	0x04, 0x2f
        /*0002*/ 	.short	(.L_1 - .L_0)
	.align		4
.L_0:
        /*0004*/ 	.word	index@(_Z19atomicAdd_intrinsicjjPfS_)
        /*0008*/ 	.word	0x00000014


	//----- nvinfo : EIATTR_FRAME_SIZE
	.align		4
.L_1:
        /*000c*/ 	.byte	0x04, 0x11
        /*000e*/ 	.short	(.L_3 - .L_2)
	.align		4
.L_2:
        /*0010*/ 	.word	index@(_Z19atomicAdd_intrinsicjjPfS_)
        /*0014*/ 	.word	0x00000000


	//----- nvinfo : EIATTR_REGCOUNT
	.align		4
.L_3:
        /*0018*/ 	.byte	0x04, 0x2f
        /*001a*/ 	.short	(.L_5 - .L_4)
	.align		4
.L_4:
        /*001c*/ 	.word	index@(_Z19atomicAdd_intrinsicjjPfPd)
        /*0020*/ 	.word	0x00000018


	//----- nvinfo : EIATTR_FRAME_SIZE
	.align		4
.L_5:
        /*0024*/ 	.byte	0x04, 0x11
        /*0026*/ 	.short	(.L_7 - .L_6)
	.align		4
.L_6:
        /*0028*/ 	.word	index@(_Z19atomicAdd_intrinsicjjPfPd)
        /*002c*/ 	.word	0x00000000


	//----- nvinfo : EIATTR_REGCOUNT
	.align		4
.L_7:
        /*0030*/ 	.byte	0x04, 0x2f
        /*0032*/ 	.short	(.L_9 - .L_8)
	.align		4
.L_8:
        /*0034*/ 	.word	index@(_Z13atomicAdd_casjjPfS_)
        /*0038*/ 	.word	0x00000004


	//----- nvinfo : EIATTR_FRAME_SIZE
	.align		4
.L_9:
        /*003c*/ 	.byte	0x04, 0x11
        /*003e*/ 	.short	(.L_11 - .L_10)
	.align		4
.L_10:
        /*0040*/ 	.word	index@(_Z13atomicAdd_casjjPfS_)
        /*0044*/ 	.word	0x00000000


	//----- nvinfo : EIATTR_REGCOUNT
	.align		4
.L_11:
        /*0048*/ 	.byte	0x04, 0x2f
        /*004a*/ 	.short	(.L_13 - .L_12)
	.align		4
.L_12:
        /*004c*/ 	.word	index@(_Z13atomicAdd_casjjPfPd)
        /*0050*/ 	.word	0x0000000e


	//----- nvinfo : EIATTR_FRAME_SIZE
	.align		4
.L_13:
        /*0054*/ 	.byte	0x04, 0x11
        /*0056*/ 	.short	(.L_15 - .L_14)
	.align		4
.L_14:
        /*0058*/ 	.word	index@(_Z13atomicAdd_casjjPfPd)
        /*005c*/ 	.word	0x00000000


	//----- nvinfo : EIATTR_MIN_STACK_SIZE
	.align		4
.L_15:
        /*0060*/ 	.byte	0x04, 0x12
        /*0062*/ 	.short	(.L_17 - .L_16)
	.align		4
.L_16:
        /*0064*/ 	.word	index@(_Z13atomicAdd_casjjPfPd)
        /*0068*/ 	.word	0x00000000


	//----- nvinfo : EIATTR_MIN_STACK_SIZE
	.align		4
.L_17:
        /*006c*/ 	.byte	0x04, 0x12
        /*006e*/ 	.short	(.L_19 - .L_18)
	.align		4
.L_18:
        /*0070*/ 	.word	index@(_Z13atomicAdd_casjjPfS_)
        /*0074*/ 	.word	0x00000000


	//----- nvinfo : EIATTR_MIN_STACK_SIZE
	.align		4
.L_19:
        /*0078*/ 	.byte	0x04, 0x12
        /*007a*/ 	.short	(.L_21 - .L_20)
	.align		4
.L_20:
        /*007c*/ 	.word	index@(_Z19atomicAdd_intrinsicjjPfPd)
        /*0080*/ 	.word	0x00000000


	//----- nvinfo : EIATTR_MIN_STACK_SIZE
	.align		4
.L_21:
        /*0084*/ 	.byte	0x04, 0x12
        /*0086*/ 	.short	(.L_23 - .L_22)
	.align		4
.L_22:
        /*0088*/ 	.word	index@(_Z19atomicAdd_intrinsicjjPfS_)
        /*008c*/ 	.word	0x00000000
.L_23:


//--------------------- .nv.compat                --------------------------
	.section	.nv.compat,"",@"SHT_CUDA_COMPAT_INFO"
	.align	4
        /*0000*/ 	.byte	0x02, 0x09, 0x00, 0x00, 0x02, 0x02, 0x01, 0x00, 0x02, 0x05, 0x05, 0x00, 0x03, 0x07, 0x01, 0x01
        /*0010*/ 	.byte	0x02, 0x03, 0x00, 0x00, 0x02, 0x06, 0x01, 0x00, 0x04, 0x0b, 0x08, 0x00, 0x01, 0x00, 0x00, 0x00
        /*0020*/ 	.byte	0x00, 0x00, 0x00, 0x00


//--------------------- .nv.info._Z13atomicAdd_casjjPfPd --------------------------
	.section	.nv.info._Z13atomicAdd_casjjPfPd,"",@"SHT_CUDA_INFO"
	.sectionflags	@""
	.align	4


	//----- nvinfo : EIATTR_CUDA_API_VERSION
	.align		4
        /*0000*/ 	.byte	0x04, 0x37
        /*0002*/ 	.short	(.L_25 - .L_24)
.L_24:
        /*0004*/ 	.word	0x00000082


	//----- nvinfo : EIATTR_KPARAM_INFO
	.align		4
.L_25:
        /*0008*/ 	.byte	0x04, 0x17
        /*000a*/ 	.short	(.L_27 - .L_26)
.L_26:
        /*000c*/ 	.word	0x00000000
        /*0010*/ 	.short	0x0003
        /*0012*/ 	.short	0x0010
        /*0014*/ 	.byte	0x00, 0xf5, 0x21, 0x00


	//----- nvinfo : EIATTR_KPARAM_INFO
	.align		4
.L_27:
        /*0018*/ 	.byte	0x04, 0x17
        /*001a*/ 	.short	(.L_29 - .L_28)
.L_28:
        /*001c*/ 	.word	0x00000000
        /*0020*/ 	.short	0x0002
        /*0022*/ 	.short	0x0008
        /*0024*/ 	.byte	0x00, 0xf5, 0x21, 0x00


	//----- nvinfo : EIATTR_KPARAM_INFO
	.align		4
.L_29:
        /*0028*/ 	.byte	0x04, 0x17
        /*002a*/ 	.short	(.L_31 - .L_30)
.L_30:
        /*002c*/ 	.word	0x00000000
        /*0030*/ 	.short	0x0001
        /*0032*/ 	.short	0x0004
        /*0034*/ 	.byte	0x00, 0xf0, 0x11, 0x00


	//----- nvinfo : EIATTR_KPARAM_INFO
	.align		4
.L_31:
        /*0038*/ 	.byte	0x04, 0x17
        /*003a*/ 	.short	(.L_33 - .L_32)
.L_32:
        /*003c*/ 	.word	0x00000000
        /*0040*/ 	.short	0x0000
        /*0042*/ 	.short	0x0000
        /*0044*/ 	.byte	0x00, 0xf0, 0x11, 0x00


	//----- nvinfo : EIATTR_SPARSE_MMA_MASK
	.align		4
.L_33:
        /*0048*/ 	.byte	0x03, 0x50
        /*004a*/ 	.short	0x0000


	//----- nvinfo : EIATTR_MAXREG_COUNT
	.align		4
        /*004c*/ 	.byte	0x03, 0x1b
        /*004e*/ 	.short	0x00ff


	//----- nvinfo : EIATTR_MERCURY_ISA_VERSION
	.align		4
        /*0050*/ 	.byte	0x03, 0x5f
        /*0052*/ 	.short	0x0101


	//----- nvinfo : EIATTR_VRC_CTA_INIT_COUNT
	.align		4
        /*0054*/ 	.byte	0x02, 0x4a
	.zero		1
	.zero		1


	//----- nvinfo : EIATTR_EXIT_INSTR_OFFSETS
	.align		4
        /*0058*/ 	.byte	0x04, 0x1c
        /*005a*/ 	.short	(.L_35 - .L_34)


	//   ....[0]....
.L_34:
        /*005c*/ 	.word	0x00000080


	//   ....[1]....
        /*0060*/ 	.word	0x000001f0


	//----- nvinfo : EIATTR_CRS_STACK_SIZE
	.align		4
.L_35:
        /*0064*/ 	.byte	0x04, 0x1e
        /*0066*/ 	.short	(.L_37 - .L_36)
.L_36:
        /*0068*/ 	.word	0x00000000


	//----- nvinfo : EIATTR_CBANK_PARAM_SIZE
	.align		4
.L_37:
        /*006c*/ 	.byte	0x03, 0x19
        /*006e*/ 	.short	0x0018


	//----- nvinfo : EIATTR_PARAM_CBANK
	.align		4
        /*0070*/ 	.byte	0x04, 0x0a
        /*0072*/ 	.short	(.L_39 - .L_38)
	.align		4
.L_38:
        /*0074*/ 	.word	index@(.nv.constant0._Z13atomicAdd_casjjPfPd)
        /*0078*/ 	.short	0x0380
        /*007a*/ 	.short	0x0018


	//----- nvinfo : EIATTR_SW_WAR
	.align		4
.L_39:
        /*007c*/ 	.byte	0x04, 0x36
        /*007e*/ 	.short	(.L_41 - .L_40)
.L_40:
        /*0080*/ 	.word	0x00000008
.L_41:


//--------------------- .nv.info._Z13atomicAdd_casjjPfS_ --------------------------
	.section	.nv.info._Z13atomicAdd_casjjPfS_,"",@"SHT_CUDA_INFO"
	.sectionflags	@""
	.align	4


	//----- nvinfo : EIATTR_CUDA_API_VERSION
	.align		4
        /*0000*/ 	.byte	0x04, 0x37
        /*0002*/ 	.short	(.L_43 - .L_42)
.L_42:
        /*0004*/ 	.word	0x00000082


	//----- nvinfo : EIATTR_KPARAM_INFO
	.align		4
.L_43:
        /*0008*/ 	.byte	0x04, 0x17
        /*000a*/ 	.short	(.L_45 - .L_44)
.L_44:
        /*000c*/ 	.word	0x00000000
        /*0010*/ 	.short	0x0003
        /*0012*/ 	.short	0x0010
        /*0014*/ 	.byte	0x00, 0xf5, 0x21, 0x00


	//----- nvinfo : EIATTR_KPARAM_INFO
	.align		4
.L_45:
        /*0018*/ 	.byte	0x04, 0x17
        /*001a*/ 	.short	(.L_47 - .L_46)
.L_46:
        /*001c*/ 	.word	0x00000000
        /*0020*/ 	.short	0x0002
        /*0022*/ 	.short	0x0008
        /*0024*/ 	.byte	0x00, 0xf5, 0x21, 0x00


	//----- nvinfo : EIATTR_KPARAM_INFO
	.align		4
.L_47:
        /*0028*/ 	.byte	0x04, 0x17
        /*002a*/ 	.short	(.L_49 - .L_48)
.L_48:
        /*002c*/ 	.word	0x00000000
        /*0030*/ 	.short	0x0001
        /*0032*/ 	.short	0x0004
        /*0034*/ 	.byte	0x00, 0xf0, 0x11, 0x00


	//----- nvinfo : EIATTR_KPARAM_INFO
	.align		4
.L_49:
        /*0038*/ 	.byte	0x04, 0x17
        /*003a*/ 	.short	(.L_51 - .L_50)
.L_50:
        /*003c*/ 	.word	0x00000000
        /*0040*/ 	.short	0x0000
        /*0042*/ 	.short	0x0000
        /*0044*/ 	.byte	0x00, 0xf0, 0x11, 0x00


	//----- nvinfo : EIATTR_SPARSE_MMA_MASK
	.align		4
.L_51:
        /*0048*/ 	.byte	0x03, 0x50
        /*004a*/ 	.short	0x0000


	//----- nvinfo : EIATTR_MAXREG_COUNT
	.align		4
        /*004c*/ 	.byte	0x03, 0x1b
        /*004e*/ 	.short	0x00ff


	//----- nvinfo : EIATTR_MERCURY_ISA_VERSION
	.align		4
        /*0050*/ 	.byte	0x03, 0x5f
        /*0052*/ 	.short	0x0101


	//----- nvinfo : EIATTR_VRC_CTA_INIT_COUNT
	.align		4
        /*0054*/ 	.byte	0x02, 0x4a
	.zero		1
	.zero		1


	//----- nvinfo : EIATTR_EXIT_INSTR_OFFSETS
	.align		4
        /*0058*/ 	.byte	0x04, 0x1c
        /*005a*/ 	.short	(.L_53 - .L_52)


	//   ....[0]....
.L_52:
        /*005c*/ 	.word	0x00000010


	//----- nvinfo : EIATTR_CBANK_PARAM_SIZE
	.align		4
.L_53:
        /*0060*/ 	.byte	0x03, 0x19
        /*0062*/ 	.short	0x0018


	//----- nvinfo : EIATTR_PARAM_CBANK
	.align		4
        /*0064*/ 	.byte	0x04, 0x0a
        /*0066*/ 	.short	(.L_55 - .L_54)
	.align		4
.L_54:
        /*0068*/ 	.word	index@(.nv.constant0._Z13atomicAdd_casjjPfS_)
        /*006c*/ 	.short	0x0380
        /*006e*/ 	.short	0x0018


	//----- nvinfo : EIATTR_SW_WAR
	.align		4
.L_55:
        /*0070*/ 	.byte	0x04, 0x36
        /*0072*/ 	.short	(.L_57 - .L_56)
.L_56:
        /*0074*/ 	.word	0x00000008
.L_57:


//--------------------- .nv.info._Z19atomicAdd_intrinsicjjPfPd --------------------------
	.section	.nv.info._Z19atomicAdd_intrinsicjjPfPd,"",@"SHT_CUDA_INFO"
	.sectionflags	@""
	.align	4


	//----- nvinfo : EIATTR_CUDA_API_VERSION
	.align		4
        /*0000*/ 	.byte	0x04, 0x37
        /*0002*/ 	.short	(.L_59 - .L_58)
.L_58:
        /*0004*/ 	.word	0x00000082


	//----- nvinfo : EIATTR_KPARAM_INFO
	.align		4
.L_59:
        /*0008*/ 	.byte	0x04, 0x17
        /*000a*/ 	.short	(.L_61 - .L_60)
.L_60:
        /*000c*/ 	.word	0x00000000
        /*0010*/ 	.short	0x0003
        /*0012*/ 	.short	0x0010
        /*0014*/ 	.byte	0x00, 0xf5, 0x21, 0x00


	//----- nvinfo : EIATTR_KPARAM_INFO
	.align		4
.L_61:
        /*0018*/ 	.byte	0x04, 0x17
        /*001a*/ 	.short	(.L_63 - .L_62)
.L_62:
        /*001c*/ 	.word	0x00000000
        /*0020*/ 	.short	0x0002
        /*0022*/ 	.short	0x0008
        /*0024*/ 	.byte	0x00, 0xf5, 0x21, 0x00


	//----- nvinfo : EIATTR_KPARAM_INFO
	.align		4
.L_63:
        /*0028*/ 	.byte	0x04, 0x17
        /*002a*/ 	.short	(.L_65 - .L_64)
.L_64:
        /*002c*/ 	.word	0x00000000
        /*0030*/ 	.short	0x0001
        /*0032*/ 	.short	0x0004
        /*0034*/ 	.byte	0x00, 0xf0, 0x11, 0x00


	//----- nvinfo : EIATTR_KPARAM_INFO
	.align		4
.L_65:
        /*0038*/ 	.byte	0x04, 0x17
        /*003a*/ 	.short	(.L_67 - .L_66)
.L_66:
        /*003c*/ 	.word	0x00000000
        /*0040*/ 	.short	0x0000
        /*0042*/ 	.short	0x0000
        /*0044*/ 	.byte	0x00, 0xf0, 0x11, 0x00


	//----- nvinfo : EIATTR_SPARSE_MMA_MASK
	.align		4
.L_67:
        /*0048*/ 	.byte	0x03, 0x50
        /*004a*/ 	.short	0x0000


	//----- nvinfo : EIATTR_MAXREG_COUNT
	.align		4
        /*004c*/ 	.byte	0x03, 0x1b
        /*004e*/ 	.short	0x00ff


	//----- nvinfo : EIATTR_MERCURY_ISA_VERSION
	.align		4
        /*0050*/ 	.byte	0x03, 0x5f
        /*0052*/ 	.short	0x0101


	//----- nvinfo : EIATTR_VRC_CTA_INIT_COUNT
	.align		4
        /*0054*/ 	.byte	0x02, 0x4a
	.zero		1
	.zero		1


	//----- nvinfo : EIATTR_EXIT_INSTR_OFFSETS
	.align		4
        /*0058*/ 	.byte	0x04, 0x1c
        /*005a*/ 	.short	(.L_69 - .L_68)


	//   ....[0]....
.L_68:
        /*005c*/ 	.word	0x00000080


	//   ....[1]....
        /*0060*/ 	.word	0x00000460


	//   ....[2]....
        /*0064*/ 	.word	0x00000680


	//   ....[3]....
        /*0068*/ 	.word	0x000007a0


	//   ....[4]....
        /*006c*/ 	.word	0x00000830


	//----- nvinfo : EIATTR_CBANK_PARAM_SIZE
	.align		4
.L_69:
        /*0070*/ 	.byte	0x03, 0x19
        /*0072*/ 	.short	0x0018


	//----- nvinfo : EIATTR_PARAM_CBANK
	.align		4
        /*0074*/ 	.byte	0x04, 0x0a
        /*0076*/ 	.short	(.L_71 - .L_70)
	.align		4
.L_70:
        /*0078*/ 	.word	index@(.nv.constant0._Z19atomicAdd_intrinsicjjPfPd)
        /*007c*/ 	.short	0x0380
        /*007e*/ 	.short	0x0018


	//----- nvinfo : EIATTR_SW_WAR
	.align		4
.L_71:
        /*0080*/ 	.byte	0x04, 0x36
        /*0082*/ 	.short	(.L_73 - .L_72)
.L_72:
        /*0084*/ 	.word	0x00000008
.L_73:


//--------------------- .nv.info._Z19atomicAdd_intrinsicjjPfS_ --------------------------
	.section	.nv.info._Z19atomicAdd_intrinsicjjPfS_,"",@"SHT_CUDA_INFO"
	.sectionflags	@""
	.align	4


	//----- nvinfo : EIATTR_CUDA_API_VERSION
	.align		4
        /*0000*/ 	.byte	0x04, 0x37
        /*0002*/ 	.short	(.L_75 - .L_74)
.L_74:
        /*0004*/ 	.word	0x00000082


	//----- nvinfo : EIATTR_KPARAM_INFO
	.align		4
.L_75:
        /*0008*/ 	.byte	0x04, 0x17
        /*000a*/ 	.short	(.L_77 - .L_76)
.L_76:
        /*000c*/ 	.word	0x00000000
        /*0010*/ 	.short	0x0003
        /*0012*/ 	.short	0x0010
        /*0014*/ 	.byte	0x00, 0xf5, 0x21, 0x00


	//----- nvinfo : EIATTR_KPARAM_INFO
	.align		4
.L_77:
        /*0018*/ 	.byte	0x04, 0x17
        /*001a*/ 	.short	(.L_79 - .L_78)
.L_78:
        /*001c*/ 	.word	0x00000000
        /*0020*/ 	.short	0x0002
        /*0022*/ 	.short	0x0008
        /*0024*/ 	.byte	0x00, 0xf5, 0x21, 0x00


	//----- nvinfo : EIATTR_KPARAM_INFO
	.align		4
.L_79:
        /*0028*/ 	.byte	0x04, 0x17
        /*002a*/ 	.short	(.L_81 - .L_80)
.L_80:
        /*002c*/ 	.word	0x00000000
        /*0030*/ 	.short	0x0001
        /*0032*/ 	.short	0x0004
        /*0034*/ 	.byte	0x00, 0xf0, 0x11, 0x00


	//----- nvinfo : EIATTR_KPARAM_INFO
	.align		4
.L_81:
        /*0038*/ 	.byte	0x04, 0x17
        /*003a*/ 	.short	(.L_83 - .L_82)
.L_82:
        /*003c*/ 	.word	0x00000000
        /*0040*/ 	.short	0x0000
        /*0042*/ 	.short	0x0000
        /*0044*/ 	.byte	0x00, 0xf0, 0x11, 0x00


	//----- nvinfo : EIATTR_SPARSE_MMA_MASK
	.align		4
.L_83:
        /*0048*/ 	.byte	0x03, 0x50
        /*004a*/ 	.short	0x0000


	//----- nvinfo : EIATTR_MAXREG_COUNT
	.align		4
        /*004c*/ 	.byte	0x03, 0x1b
        /*004e*/ 	.short	0x00ff


	//----- nvinfo : EIATTR_MERCURY_ISA_VERSION
	.align		4
        /*0050*/ 	.byte	0x03, 0x5f
        /*0052*/ 	.short	0x0101


	//----- nvinfo : EIATTR_VRC_CTA_INIT_COUNT
	.align		4
        /*0054*/ 	.byte	0x02, 0x4a
	.zero		1
	.zero		1


	//----- nvinfo : EIATTR_EXIT_INSTR_OFFSETS
	.align		4
        /*0058*/ 	.byte	0x04, 0x1c
        /*005a*/ 	.short	(.L_85 - .L_84)


	//   ....[0]....
.L_84:
        /*005c*/ 	.word	0x00000080


	//   ....[1]....
        /*0060*/ 	.word	0x00000370


	//   ....[2]....
        /*0064*/ 	.word	0x000004d0


	//   ....[3]....
        /*0068*/ 	.word	0x000005b0


	//   ....[4]....
        /*006c*/ 	.word	0x00000630


	//----- nvinfo : EIATTR_CBANK_PARAM_SIZE
	.align		4
.L_85:
        /*0070*/ 	.byte	0x03, 0x19
        /*0072*/ 	.short	0x0018


	//----- nvinfo : EIATTR_PARAM_CBANK
	.align		4
        /*0074*/ 	.byte	0x04, 0x0a
        /*0076*/ 	.short	(.L_87 - .L_86)
	.align		4
.L_86:
        /*0078*/ 	.word	index@(.nv.constant0._Z19atomicAdd_intrinsicjjPfS_)
        /*007c*/ 	.short	0x0380
        /*007e*/ 	.short	0x0018


	//----- nvinfo : EIATTR_SW_WAR
	.align		4
.L_87:
        /*0080*/ 	.byte	0x04, 0x36
        /*0082*/ 	.short	(.L_89 - .L_88)
.L_88:
        /*0084*/ 	.word	0x00000008
.L_89:


//--------------------- .nv.callgraph             --------------------------
	.section	.nv.callgraph,"",@"SHT_CUDA_CALLGRAPH"
	.align	4
	.sectionentsize	8
	.align		4
        /*0000*/ 	.word	0x00000000
	.align		4
        /*0004*/ 	.word	0xffffffff
	.align		4
        /*0008*/ 	.word	0x00000000
	.align		4
        /*000c*/ 	.word	0xfffffffe
	.align		4
        /*0010*/ 	.word	0x00000000
	.align		4
        /*0014*/ 	.word	0xfffffffd
	.align		4
        /*0018*/ 	.word	0x00000000
	.align		4
        /*001c*/ 	.word	0xfffffffc


//--------------------- .text._Z13atomicAdd_casjjPfPd --------------------------
	.section	.text._Z13atomicAdd_casjjPfPd,"ax",@progbits
	.align	128
        .global         _Z13atomicAdd_casjjPfPd
        .type           _Z13atomicAdd_casjjPfPd,@function
        .size           _Z13atomicAdd_casjjPfPd,(.L_x_17 - _Z13atomicAdd_casjjPfPd)
        .other          _Z13atomicAdd_casjjPfPd,@"STO_CUDA_ENTRY STV_DEFAULT"
_Z13atomicAdd_casjjPfPd:
.text._Z13atomicAdd_casjjPfPd:
[----:B------:R-:W-:Y:S01]  /*0000*/  LDC R1, c[0x0][0x37c] ;  /* 0x0000df00ff017b82 */ /* 0x000fe20000000800 */
[----:B------:R-:W0:Y:S01]  /*0010*/  S2R R5, SR_TID.X ;  /* 0x0000000000057919 */ /* 0x000e220000002100 */
[----:B------:R-:W0:Y:S01]  /*0020*/  LDCU UR4, c[0x0][0x360] ;  /* 0x00006c00ff0477ac */ /* 0x000e220008000800 */
[----:B------:R-:W0:Y:S01]  /*0030*/  S2R R0, SR_CTAID.X ;  /* 0x0000000000007919 */ /* 0x000e220000002500 */
[----:B------:R-:W1:Y:S02]  /*0040*/  LDCU.64 UR6, c[0x0][0x380] ;  /* 0x00007000ff0677ac */ /* 0x000e640008000a00 */
[----:B-1----:R-:W-:Y:S01]  /*0050*/  ISETP.NE.AND P0, PT, RZ, UR6, PT ;  /* 0x00000006ff007c0c */ /* 0x002fe2000bf05270 */
[----:B0-----:R-:W-:-:S05]  /*0060*/  IMAD R5, R0, UR4, R5 ;  /* 0x0000000400057c24 */ /* 0x001fca000f8e0205 */
[----:B------:R-:W-:-:S13]  /*0070*/  ISETP.GE.U32.OR P0, PT, R5, UR7, !P0 ;  /* 0x0000000705007c0c */ /* 0x000fda000c706470 */
[----:B------:R-:W-:Y:S05]  /*0080*/  @P0 EXIT ;  /* 0x000000000000094d */ /* 0x000fea0003800000 */
[----:B------:R-:W0:Y:S01]  /*0090*/  LDC.64 R2, c[0x0][0x388] ;  /* 0x0000e200ff027b82 */ /* 0x000e220000000a00 */
[----:B------:R-:W-:Y:S01]  /*00a0*/  IMAD.MOV.U32 R0, RZ, RZ, RZ ;  /* 0x000000ffff007224 */ /* 0x000fe200078e00ff */
[----:B------:R-:W1:Y:S02]  /*00b0*/  LDCU.64 UR4, c[0x0][0x358] ;  /* 0x00006b00ff0477ac */ /* 0x000e640008000a00 */
[----:B01----:R-:W-:-:S07]  /*00c0*/  IMAD.WIDE.U32 R2, R5, 0x4, R2 ;  /* 0x0000000405027825 */ /* 0x003fce00078e0002 */
.L_x_2:
[----:B------:R-:W0:Y:S01]  /*00d0*/  LDC.64 R10, c[0x0][0x390] ;  /* 0x0000e400ff0a7b82 */ /* 0x000e220000000a00 */
[----:B------:R-:W2:Y:S01]  /*00e0*/  LDG.E R8, desc[UR4][R2.64] ;  /* 0x0000000402087981 */ /* 0x000ea2000c1e1900 */
[----:B------:R-:W1:Y:S03]  /*00f0*/  LDCU UR6, c[0x0][0x380] ;  /* 0x00007000ff0677ac */ /* 0x000e660008000800 */
[----:B0-----:R0:W5:Y:S01]  /*0100*/  LDG.E.64 R4, desc[UR4][R10.64] ;  /* 0x000000040a047981 */ /* 0x001162000c1e1b00 */
[----:B------:R-:W-:Y:S01]  /*0110*/  VIADD R0, R0, 0x1 ;  /* 0x0000000100007836 */ /* 0x000fe20000000000 */
[----:B------:R-:W-:Y:S04]  /*0120*/  BSSY B0, `(.L_x_0) ;  /* 0x000000b000007945 */ /* 0x000fe80003800000 */
[----:B-1----:R-:W-:Y:S01]  /*0130*/  ISETP.NE.AND P1, PT, R0, UR6, PT ;  /* 0x0000000600007c0c */ /* 0x002fe2000bf25270 */
[----:B0-2---:R-:W1:-:S12]  /*0140*/  F2F.F64.F32 R8, R8 ;  /* 0x0000000800087310 */ /* 0x005e580000201800 */
.L_x_1:
[----:B-1---5:R-:W-:Y:S01]  /*0150*/  DADD R6, R8, R4 ;  /* 0x0000000008067229 */ /* 0x022fe20000000004 */
[----:B------:R-:W-:Y:S09]  /*0160*/  YIELD ;  /* 0x0000000000007946 */ /* 0x000ff20003800000 */
[----:B------:R-:W2:Y:S02]  /*0170*/  ATOMG.E.CAS.64.STRONG.GPU PT, R6, [R10], R4, R6 ;  /* 0x000000040a0673a9 */ /* 0x000ea400001ee506 */
[----:B--2---:R-:W-:-:S02]  /*0180*/  ISETP.NE.U32.AND P0, PT, R4, R6, PT ;  /* 0x000000060400720c */ /* 0x004fc40003f05070 */
[----:B------:R-:W-:Y:S02]  /*0190*/  MOV R4, R6 ;  /* 0x0000000600047202 */ /* 0x000fe40000000f00 */
[----:B------:R-:W-:Y:S01]  /*01a0*/  ISETP.NE.AND.EX P0, PT, R5, R7, PT, P0 ;  /* 0x000000070500720c */ /* 0x000fe20003f05300 */
[----:B------:R-:W-:-:S12]  /*01b0*/  IMAD.MOV.U32 R5, RZ, RZ, R7 ;  /* 0x000000ffff057224 */ /* 0x000fd800078e0007 */
[----:B------:R-:W-:Y:S05]  /*01c0*/  @P0 BRA `(.L_x_1) ;  /* 0xfffffffc00e00947 */ /* 0x000fea000383ffff */
[----:B------:R-:W-:Y:S05]  /*01d0*/  BSYNC B0 ;  /* 0x0000000000007941 */ /* 0x000fea0003800000 */
.L_x_0:
[----:B------:R-:W-:Y:S05]  /*01e0*/  @P1 BRA `(.L_x_2) ;  /* 0xfffffffc00b81947 */ /* 0x000fea000383ffff */
[----:B------:R-:W-:Y:S05]  /*01f0*/  EXIT ;  /* 0x000000000000794d */ /* 0x000fea0003800000 */
.L_x_3:
[----:B------:R-:W-:-:S00]  /*0200*/  BRA `(.L_x_3) ;  /* 0xfffffffc00fc7947 */ /* 0x000fc0000383ffff */
[----:B------:R-:W-:-:S00]  /*0210*/  NOP ;  /* 0x0000000000007918 */ /* 0x000fc00000000000 */
        /* <DEDUP_REMOVED lines=14> */
.L_x_17:


//--------------------- .text._Z13atomicAdd_casjjPfS_ --------------------------
	.section	.text._Z13atomicAdd_casjjPfS_,"ax",@progbits
	.align	128
        .global         _Z13atomicAdd_casjjPfS_
        .type           _Z13atomicAdd_casjjPfS_,@function
        .size           _Z13atomicAdd_casjjPfS_,(.L_x_18 - _Z13atomicAdd_casjjPfS_)
        .other          _Z13atomicAdd_casjjPfS_,@"STO_CUDA_ENTRY STV_DEFAULT"
_Z13atomicAdd_casjjPfS_:
.text._Z13atomicAdd_casjjPfS_:
[----:B------:R-:W-:Y:S01]  /*0000*/  LDC R1, c[0x0][0x37c] ;  /* 0x0000df00ff017b82 */ /* 0x000fe20000000800 */
[----:B------:R-:W-:Y:S05]  /*0010*/  EXIT ;  /* 0x000000000000794d */ /* 0x000fea0003800000 */
.L_x_4:
        /* <DEDUP_REMOVED lines=14> */
.L_x_18:


//--------------------- .text._Z19atomicAdd_intrinsicjjPfPd --------------------------
	.section	.text._Z19atomicAdd_intrinsicjjPfPd,"ax",@progbits
	.align	128
        .global         _Z19atomicAdd_intrinsicjjPfPd
        .type           _Z19atomicAdd_intrinsicjjPfPd,@function
        .size           _Z19atomicAdd_intrinsicjjPfPd,(.L_x_19 - _Z19atomicAdd_intrinsicjjPfPd)
        .other          _Z19atomicAdd_intrinsicjjPfPd,@"STO_CUDA_ENTRY STV_DEFAULT"
_Z19atomicAdd_intrinsicjjPfPd:
.text._Z19atomicAdd_intrinsicjjPfPd:
[----:B------:R-:W-:Y:S01]  /*0000*/  LDC R1, c[0x0][0x37c] ;  /* 0x0000df00ff017b82 */ /* 0x000fe20000000800 */
[----:B------:R-:W0:Y:S07]  /*0010*/  S2R R9, SR_TID.X ;  /* 0x0000000000097919 */ /* 0x000e2e0000002100 */
[----:B------:R-:W1:Y:S01]  /*0020*/  LDC.64 R2, c[0x0][0x380] ;  /* 0x0000e000ff027b82 */ /* 0x000e620000000a00 */
[----:B------:R-:W0:Y:S01]  /*0030*/  LDCU UR4, c[0x0][0x360] ;  /* 0x00006c00ff0477ac */ /* 0x000e220008000800 */
[----:B------:R-:W0:Y:S01]  /*0040*/  S2R R0, SR_CTAID.X ;  /* 0x0000000000007919 */ /* 0x000e220000002500 */
[----:B-1----:R-:W-:Y:S01]  /*0050*/  ISETP.NE.AND P0, PT, R2, RZ, PT ;  /* 0x000000ff0200720c */ /* 0x002fe20003f05270 */
[----:B0-----:R-:W-:-:S05]  /*0060*/  IMAD R10, R0, UR4, R9 ;  /* 0x00000004000a7c24 */ /* 0x001fca000f8e0209 */
[----:B------:R-:W-:-:S13]  /*0070*/  ISETP.GE.U32.OR P0, PT, R10, R3, !P0 ;  /* 0x000000030a00720c */ /* 0x000fda0004706470 */
[----:B------:R-:W-:Y:S05]  /*0080*/  @P0 EXIT ;  /* 0x000000000000094d */ /* 0x000fea0003800000 */
[C---:B------:R-:W-:Y:S01]  /*0090*/  VIADD R3, R2.reuse, 0xffffffff ;  /* 0xffffffff02037836 */ /* 0x040fe20000000000 */
[----:B------:R-:W0:Y:S01]  /*00a0*/  LDCU.64 UR6, c[0x0][0x358] ;  /* 0x00006b00ff0677ac */ /* 0x000e220008000a00 */
[----:B------:R-:W-:-:S03]  /*00b0*/  LOP3.LUT P0, R8, R2, 0xf, RZ, 0xc0, !PT ;  /* 0x0000000f02087812 */ /* 0x000fc6000780c0ff */
[----:B------:R-:W-:-:S13]  /*00c0*/  ISETP.GE.U32.AND P1, PT, R3, 0xf, PT ;  /* 0x0000000f0300780c */ /* 0x000fda0003f26070 */
[----:B------:R-:W-:Y:S05]  /*00d0*/  @!P1 BRA `(.L_x_5) ;  /* 0x0000000000e09947 */ /* 0x000fea0003800000 */
[----:B------:R-:W1:Y:S01]  /*00e0*/  LDC.64 R6, c[0x0][0x388] ;  /* 0x0000e200ff067b82 */ /* 0x000e620000000a00 */
[----:B------:R-:W-:-:S05]  /*00f0*/  LOP3.LUT R3, R2, 0xfffffff0, RZ, 0xc0, !PT ;  /* 0xfffffff002037812 */ /* 0x000fca00078ec0ff */
[----:B------:R-:W-:Y:S02]  /*0100*/  IMAD.MOV R3, RZ, RZ, -R3 ;  /* 0x000000ffff037224 */ /* 0x000fe400078e0a03 */
[----:B------:R-:W2:Y:S01]  /*0110*/  LDC.64 R4, c[0x0][0x390] ;  /* 0x0000e400ff047b82 */ /* 0x000ea20000000a00 */
[----:B-1----:R-:W-:-:S07]  /*0120*/  IMAD.WIDE.U32 R6, R10, 0x4, R6 ;  /* 0x000000040a067825 */ /* 0x002fce00078e0006 */
.L_x_6:
[----:B0---4-:R-:W3:Y:S02]  /*0130*/  LDG.E R10, desc[UR6][R6.64] ;  /* 0x00000006060a7981 */ /* 0x011ee4000c1e1900 */
[----:B---3--:R-:W2:Y:S02]  /*0140*/  F2F.F64.F32 R10, R10 ;  /* 0x0000000a000a7310 */ /* 0x008ea40000201800 */
[----:B--2---:R0:W-:Y:S04]  /*0150*/  REDG.E.ADD.F64.RN.STRONG.GPU desc[UR6][R4.64], R10 ;  /* 0x0000000a040079a6 */ /* 0x0041e8000c12ff06 */
[----:B------:R-:W2:Y:S02]  /*0160*/  LDG.E R12, desc[UR6][R6.64] ;  /* 0x00000006060c7981 */ /* 0x000ea4000c1e1900 */
[----:B--2---:R-:W1:Y:S02]  /*0170*/  F2F.F64.F32 R12, R12 ;  /* 0x0000000c000c7310 */ /* 0x004e640000201800 */
[----:B-1----:R1:W-:Y:S04]  /*0180*/  REDG.E.ADD.F64.RN.STRONG.GPU desc[UR6][R4.64], R12 ;  /* 0x0000000c040079a6 */ /* 0x0023e8000c12ff06 */
[----:B------:R-:W2:Y:S02]  /*0190*/  LDG.E R14, desc[UR6][R6.64] ;  /* 0x00000006060e7981 */ /* 0x000ea4000c1e1900 */
[----:B--2---:R-:W2:Y:S02]  /*01a0*/  F2F.F64.F32 R14, R14 ;  /* 0x0000000e000e7310 */ /* 0x004ea40000201800 */
[----:B--2---:R2:W-:Y:S04]  /*01b0*/  REDG.E.ADD.F64.RN.STRONG.GPU desc[UR6][R4.64], R14 ;  /* 0x0000000e040079a6 */ /* 0x0045e8000c12ff06 */
[----:B------:R-:W3:Y:S02]  /*01c0*/  LDG.E R16, desc[UR6][R6.64] ;  /* 0x0000000606107981 */ /* 0x000ee4000c1e1900 */
[----:B---3--:R-:W3:Y:S02]  /*01d0*/  F2F.F64.F32 R16, R16 ;  /* 0x0000001000107310 */ /* 0x008ee40000201800 */
[----:B---3--:R3:W-:Y:S04]  /*01e0*/  REDG.E.ADD.F64.RN.STRONG.GPU desc[UR6][R4.64], R16 ;  /* 0x00000010040079a6 */ /* 0x0087e8000c12ff06 */
[----:B------:R-:W0:Y:S02]  /*01f0*/  LDG.E R18, desc[UR6][R6.64] ;  /* 0x0000000606127981 */ /* 0x000e24000c1e1900 */
[----:B0-----:R-:W0:Y:S02]  /*0200*/  F2F.F64.F32 R10, R18 ;  /* 0x00000012000a7310 */ /* 0x001e240000201800 */
[----:B0-----:R0:W-:Y:S04]  /*0210*/  REDG.E.ADD.F64.RN.STRONG.GPU desc[UR6][R4.64], R10 ;  /* 0x0000000a040079a6 */ /* 0x0011e8000c12ff06 */
[----:B------:R-:W1:Y:S02]  /*0220*/  LDG.E R19, desc[UR6][R6.64] ;  /* 0x0000000606137981 */ /* 0x000e64000c1e1900 */
[----:B-1----:R-:W1:Y:S02]  /*0230*/  F2F.F64.F32 R12, R19 ;  /* 0x00000013000c7310 */ /* 0x002e640000201800 */
        /* <DEDUP_REMOVED lines=23> */
[----:B-1----:R-:W0:Y:S02]  /*03b0*/  F2F.F64.F32 R12, R19 ;  /* 0x00000013000c7310 */ /* 0x002e240000201800 */
[----:B0-----:R4:W-:Y:S04]  /*03c0*/  REDG.E.ADD.F64.RN.STRONG.GPU desc[UR6][R4.64], R12 ;  /* 0x0000000c040079a6 */ /* 0x0019e8000c12ff06 */
[----:B------:R-:W2:Y:S02]  /*03d0*/  LDG.E R20, desc[UR6][R6.64] ;  /* 0x0000000606147981 */ /* 0x000ea4000c1e1900 */
[----:B--2---:R-:W0:Y:S02]  /*03e0*/  F2F.F64.F32 R14, R20 ;  /* 0x00000014000e7310 */ /* 0x004e240000201800 */
[----:B0-----:R4:W-:Y:S04]  /*03f0*/  REDG.E.ADD.F64.RN.STRONG.GPU desc[UR6][R4.64], R14 ;  /* 0x0000000e040079a6 */ /* 0x0019e8000c12ff06 */
[----:B------:R-:W3:Y:S01]  /*0400*/  LDG.E R21, desc[UR6][R6.64] ;  /* 0x0000000606157981 */ /* 0x000ee2000c1e1900 */
[----:B------:R-:W-:-:S05]  /*0410*/  VIADD R3, R3, 0x10 ;  /* 0x0000001003037836 */ /* 0x000fca0000000000 */
[----:B------:R-:W-:Y:S01]  /*0420*/  ISETP.NE.AND P1, PT, R3, RZ, PT ;  /* 0x000000ff0300720c */ /* 0x000fe20003f25270 */
[----:B---3--:R-:W0:Y:S02]  /*0430*/  F2F.F64.F32 R16, R21 ;  /* 0x0000001500107310 */ /* 0x008e240000201800 */
[----:B0-----:R4:W-:Y:S10]  /*0440*/  REDG.E.ADD.F64.RN.STRONG.GPU desc[UR6][R4.64], R16 ;  /* 0x00000010040079a6 */ /* 0x0019f4000c12ff06 */
[----:B------:R-:W-:Y:S05]  /*0450*/  @P1 BRA `(.L_x_6) ;  /* 0xfffffffc00341947 */ /* 0x000fea000383ffff */
.L_x_5:
[----:B0-----:R-:W-:Y:S05]  /*0460*/  @!P0 EXIT ;  /* 0x000000000000894d */ /* 0x001fea0003800000 */
[----:B----4-:R-:W0:Y:S01]  /*0470*/  LDC.64 R4, c[0x0][0x388] ;  /* 0x0000e200ff047b82 */ /* 0x010e220000000a00 */
[----:B------:R-:W1:Y:S01]  /*0480*/  LDCU UR4, c[0x0][0x360] ;  /* 0x00006c00ff0477ac */ /* 0x000e620008000800 */
[----:B------:R-:W-:Y:S02]  /*0490*/  ISETP.GE.U32.AND P0, PT, R8, 0x8, PT ;  /* 0x000000080800780c */ /* 0x000fe40003f06070 */
[----:B------:R-:W-:-:S04]  /*04a0*/  LOP3.LUT R3, R2, 0x7, RZ, 0xc0, !PT ;  /* 0x0000000702037812 */ /* 0x000fc800078ec0ff */
[----:B------:R-:W-:Y:S01]  /*04b0*/  ISETP.NE.AND P1, PT, R3, RZ, PT ;  /* 0x000000ff0300720c */ /* 0x000fe20003f25270 */
[----:B-1----:R-:W-:-:S04]  /*04c0*/  IMAD R9, R0, UR4, R9 ;  /* 0x0000000400097c24 */ /* 0x002fc8000f8e0209 */
[----:B0-----:R-:W-:Y:S02]  /*04d0*/  IMAD.WIDE.U32 R4, R9, 0x4, R4 ;  /* 0x0000000409047825 */ /* 0x001fe400078e0004 */
[----:B------:R-:W-:Y:S06]  /*04e0*/  @!P0 BRA `(.L_x_7) ;  /* 0x0000000000648947 */ /* 0x000fec0003800000 */
[----:B------:R-:W2:Y:S01]  /*04f0*/  LDG.E R8, desc[UR6][R4.64] ;  /* 0x0000000604087981 */ /* 0x000ea2000c1e1900 */
[----:B------:R-:W0:Y:S01]  /*0500*/  LDC.64 R6, c[0x0][0x390] ;  /* 0x0000e400ff067b82 */ /* 0x000e220000000a00 */
[----:B--2---:R-:W0:Y:S02]  /*0510*/  F2F.F64.F32 R8, R8 ;  /* 0x0000000800087310 */ /* 0x004e240000201800 */
[----:B0-----:R0:W-:Y:S04]  /*0520*/  REDG.E.ADD.F64.RN.STRONG.GPU desc[UR6][R6.64], R8 ;  /* 0x00000008060079a6 */ /* 0x0011e8000c12ff06 */
        /* <DEDUP_REMOVED lines=16> */
[----:B--2---:R-:W1:Y:S02]  /*0630*/  F2F.F64.F32 R12, R17 ;  /* 0x00000011000c7310 */ /* 0x004e640000201800 */
[----:B-1----:R0:W-:Y:S04]  /*0640*/  REDG.E.ADD.F64.RN.STRONG.GPU desc[UR6][R6.64], R12 ;  /* 0x0000000c060079a6 */ /* 0x0021e8000c12ff06 */
[----:B------:R-:W3:Y:S02]  /*0650*/  LDG.E R18, desc[UR6][R4.64] ;  /* 0x0000000604127981 */ /* 0x000ee4000c1e1900 */
[----:B---3--:R-:W1:Y:S02]  /*0660*/  F2F.F64.F32 R14, R18 ;  /* 0x00000012000e7310 */ /* 0x008e640000201800 */
[----:B-1----:R0:W-:Y:S02]  /*0670*/  REDG.E.ADD.F64.RN.STRONG.GPU desc[UR6][R6.64], R14 ;  /* 0x0000000e060079a6 */ /* 0x0021e4000c12ff06 */
.L_x_7:
[----:B------:R-:W-:Y:S05]  /*0680*/  @!P1 EXIT ;  /* 0x000000000000994d */ /* 0x000fea0003800000 */
[----:B------:R-:W-:Y:S02]  /*0690*/  ISETP.GE.U32.AND P0, PT, R3, 0x4, PT ;  /* 0x000000040300780c */ /* 0x000fe40003f06070 */
[----:B------:R-:W-:-:S04]  /*06a0*/  LOP3.LUT R0, R2, 0x3, RZ, 0xc0, !PT ;  /* 0x0000000302007812 */ /* 0x000fc800078ec0ff */
[----:B------:R-:W-:-:S07]  /*06b0*/  ISETP.NE.AND P1, PT, R0, RZ, PT ;  /* 0x000000ff0000720c */ /* 0x000fce0003f25270 */
[----:B------:R-:W-:Y:S06]  /*06c0*/  @!P0 BRA `(.L_x_8) ;  /* 0x0000000000348947 */ /* 0x000fec0003800000 */
[----:B------:R-:W2:Y:S01]  /*06d0*/  LDG.E R2, desc[UR6][R4.64] ;  /* 0x0000000604027981 */ /* 0x000ea2000c1e1900 */
[----:B0-----:R-:W0:Y:S01]  /*06e0*/  LDC.64 R12, c[0x0][0x390] ;  /* 0x0000e400ff0c7b82 */ /* 0x001e220000000a00 */
[----:B--2---:R-:W0:Y:S02]  /*06f0*/  F2F.F64.F32 R2, R2 ;  /* 0x0000000200027310 */ /* 0x004e240000201800 */
[----:B0-----:R1:W-:Y:S04]  /*0700*/  REDG.E.ADD.F64.RN.STRONG.GPU desc[UR6][R12.64], R2 ;  /* 0x000000020c0079a6 */ /* 0x0013e8000c12ff06 */
[----:B------:R-:W2:Y:S02]  /*0710*/  LDG.E R6, desc[UR6][R4.64] ;  /* 0x0000000604067981 */ /* 0x000ea4000c1e1900 */
[----:B--2---:R-:W0:Y:S02]  /*0720*/  F2F.F64.F32 R6, R6 ;  /* 0x0000000600067310 */ /* 0x004e240000201800 */
[----:B0-----:R1:W-:Y:S04]  /*0730*/  REDG.E.ADD.F64.RN.STRONG.GPU desc[UR6][R12.64], R6 ;  /* 0x000000060c0079a6 */ /* 0x0013e8000c12ff06 */
[----:B------:R-:W2:Y:S02]  /*0740*/  LDG.E R8, desc[UR6][R4.64] ;  /* 0x0000000604087981 */ /* 0x000ea4000c1e1900 */
[----:B--2---:R-:W0:Y:S02]  /*0750*/  F2F.F64.F32 R8, R8 ;  /* 0x0000000800087310 */ /* 0x004e240000201800 */
[----:B0-----:R1:W-:Y:S04]  /*0760*/  REDG.E.ADD.F64.RN.STRONG.GPU desc[UR6][R12.64], R8 ;  /* 0x000000080c0079a6 */ /* 0x0013e8000c12ff06 */
[----:B------:R-:W2:Y:S02]  /*0770*/  LDG.E R10, desc[UR6][R4.64] ;  /* 0x00000006040a7981 */ /* 0x000ea4000c1e1900 */
[----:B--2---:R-:W0:Y:S02]  /*0780*/  F2F.F64.F32 R10, R10 ;  /* 0x0000000a000a7310 */ /* 0x004e240000201800 */
[----:B0-----:R1:W-:Y:S02]  /*0790*/  REDG.E.ADD.F64.RN.STRONG.GPU desc[UR6][R12.64], R10 ;  /* 0x0000000a0c0079a6 */ /* 0x0013e4000c12ff06 */
.L_x_8:
[----:B------:R-:W-:Y:S05]  /*07a0*/  @!P1 EXIT ;  /* 0x000000000000994d */ /* 0x000fea0003800000 */
[----:B01----:R-:W0:Y:S01]  /*07b0*/  LDC.64 R6, c[0x0][0x390] ;  /* 0x0000e400ff067b82 */ /* 0x003e220000000a00 */
[----:B------:R-:W-:-:S07]  /*07c0*/  IMAD.MOV R0, RZ, RZ, -R0 ;  /* 0x000000ffff007224 */ /* 0x000fce00078e0a00 */
.L_x_9:
[----:B-1----:R-:W2:Y:S01]  /*07d0*/  LDG.E R2, desc[UR6][R4.64] ;  /* 0x0000000604027981 */ /* 0x002ea2000c1e1900 */
[----:B------:R-:W-:-:S05]  /*07e0*/  VIADD R0, R0, 0x1 ;  /* 0x0000000100007836 */ /* 0x000fca0000000000 */
[----:B------:R-:W-:Y:S01]  /*07f0*/  ISETP.NE.AND P0, PT, R0, RZ, PT ;  /* 0x000000ff0000720c */ /* 0x000fe20003f05270 */
[----:B--2---:R-:W0:Y:S02]  /*0800*/  F2F.F64.F32 R2, R2 ;  /* 0x0000000200027310 */ /* 0x004e240000201800 */
[----:B0-----:R1:W-:Y:S10]  /*0810*/  REDG.E.ADD.F64.RN.STRONG.GPU desc[UR6][R6.64], R2 ;  /* 0x00000002060079a6 */ /* 0x0013f4000c12ff06 */
[----:B------:R-:W-:Y:S05]  /*0820*/  @P0 BRA `(.L_x_9) ;  /* 0xfffffffc00e80947 */ /* 0x000fea000383ffff */
[----:B------:R-:W-:Y:S05]  /*0830*/  EXIT ;  /* 0x000000000000794d */ /* 0x000fea0003800000 */
.L_x_10:
        /* <DEDUP_REMOVED lines=12> */
.L_x_19:


//--------------------- .text._Z19atomicAdd_intrinsicjjPfS_ --------------------------
	.section	.text._Z19atomicAdd_intrinsicjjPfS_,"ax",@progbits
	.align	128
        .global         _Z19atomicAdd_intrinsicjjPfS_
        .type           _Z19atomicAdd_intrinsicjjPfS_,@function
        .size           _Z19atomicAdd_intrinsicjjPfS_,(.L_x_20 - _Z19atomicAdd_intrinsicjjPfS_)
        .other          _Z19atomicAdd_intrinsicjjPfS_,@"STO_CUDA_ENTRY STV_DEFAULT"
_Z19atomicAdd_intrinsicjjPfS_:
.text._Z19atomicAdd_intrinsicjjPfS_:
        /* <DEDUP_REMOVED lines=10> */
[----:B------:R-:W-:Y:S02]  /*00a0*/  UIADD3 UR4, UPT, UPT, UR6, -0x1, URZ ;  /* 0xffffffff06047890 */ /* 0x000fe4000fffe0ff */
[----:B------:R-:W-:Y:S02]  /*00b0*/  ULOP3.LUT UR5, UR6, 0xf, URZ, 0xc0, !UPT ;  /* 0x0000000f06057892 */ /* 0x000fe4000f8ec0ff */
[----:B------:R-:W-:Y:S01]  /*00c0*/  UISETP.GE.U32.AND UP0, UPT, UR4, 0xf, UPT ;  /* 0x0000000f0400788c */ /* 0x000fe2000bf06070 */
[----:B------:R-:W1:Y:S01]  /*00d0*/  LDCU.64 UR8, c[0x0][0x358] ;  /* 0x00006b00ff0877ac */ /* 0x000e620008000a00 */
[----:B0-----:R-:W-:-:S07]  /*00e0*/  IMAD.WIDE.U32 R2, R5, 0x4, R2 ;  /* 0x0000000405027825 */ /* 0x001fce00078e0002 */
[----:B-1----:R-:W-:Y:S05]  /*00f0*/  BRA.U !UP0, `(.L_x_11) ;  /* 0x0000000108987547 */ /* 0x002fea000b800000 */
[----:B------:R-:W0:Y:S01]  /*0100*/  LDC.64 R4, c[0x0][0x390] ;  /* 0x0000e400ff047b82 */ /* 0x000e220000000a00 */
[----:B------:R-:W-:-:S04]  /*0110*/  ULOP3.LUT UR4, UR6, 0xfffffff0, URZ, 0xc0, !UPT ;  /* 0xfffffff006047892 */ /* 0x000fc8000f8ec0ff */
[----:B------:R-:W-:-:S12]  /*0120*/  UIADD3 UR4, UPT, UPT, -UR4, URZ, URZ ;  /* 0x000000ff04047290 */ /* 0x000fd8000fffe1ff */
.L_x_12:
[----:B----4-:R-:W0:Y:S04]  /*0130*/  LDG.E R7, desc[UR8][R2.64] ;  /* 0x0000000802077981 */ /* 0x010e28000c1e1900 */
[----:B0-----:R0:W-:Y:S04]  /*0140*/  REDG.E.ADD.F32.FTZ.RN.STRONG.GPU desc[UR8][R4.64], R7 ;  /* 0x00000007040079a6 */ /* 0x0011e8000c12f308 */
[----:B------:R-:W2:Y:S04]  /*0150*/  LDG.E R9, desc[UR8][R2.64] ;  /* 0x0000000802097981 */ /* 0x000ea8000c1e1900 */
[----:B--2---:R1:W-:Y:S04]  /*0160*/  REDG.E.ADD.F32.FTZ.RN.STRONG.GPU desc[UR8][R4.64], R9 ;  /* 0x00000009040079a6 */ /* 0x0043e8000c12f308 */
[----:B------:R-:W2:Y:S04]  /*0170*/  LDG.E R11, desc[UR8][R2.64] ;  /* 0x00000008020b7981 */ /* 0x000ea8000c1e1900 */
[----:B--2---:R2:W-:Y:S04]  /*0180*/  REDG.E.ADD.F32.FTZ.RN.STRONG.GPU desc[UR8][R4.64], R11 ;  /* 0x0000000b040079a6 */ /* 0x0045e8000c12f308 */
[----:B------:R-:W3:Y:S04]  /*0190*/  LDG.E R13, desc[UR8][R2.64] ;  /* 0x00000008020d7981 */ /* 0x000ee8000c1e1900 */
[----:B---3--:R3:W-:Y:S04]  /*01a0*/  REDG.E.ADD.F32.FTZ.RN.STRONG.GPU desc[UR8][R4.64], R13 ;  /* 0x0000000d040079a6 */ /* 0x0087e8000c12f308 */
[----:B------:R-:W4:Y:S04]  /*01b0*/  LDG.E R15, desc[UR8][R2.64] ;  /* 0x00000008020f7981 */ /* 0x000f28000c1e1900 */
[----:B----4-:R4:W-:Y:S04]  /*01c0*/  REDG.E.ADD.F32.FTZ.RN.STRONG.GPU desc[UR8][R4.64], R15 ;  /* 0x0000000f040079a6 */ /* 0x0109e8000c12f308 */
[----:B------:R-:W5:Y:S04]  /*01d0*/  LDG.E R17, desc[UR8][R2.64] ;  /* 0x0000000802117981 */ /* 0x000f68000c1e1900 */
[----:B-----5:R5:W-:Y:S04]  /*01e0*/  REDG.E.ADD.F32.FTZ.RN.STRONG.GPU desc[UR8][R4.64], R17 ;  /* 0x00000011040079a6 */ /* 0x020be8000c12f308 */
[----:B0-----:R-:W2:Y:S04]  /*01f0*/  LDG.E R7, desc[UR8][R2.64] ;  /* 0x0000000802077981 */ /* 0x001ea8000c1e1900 */
[----:B--2---:R0:W-:Y:S04]  /*0200*/  REDG.E.ADD.F32.FTZ.RN.STRONG.GPU desc[UR8][R4.64], R7 ;  /* 0x00000007040079a6 */ /* 0x0041e8000c12f308 */
[----:B-1----:R-:W2:Y:S04]  /*0210*/  LDG.E R9, desc[UR8][R2.64] ;  /* 0x0000000802097981 */ /* 0x002ea8000c1e1900 */
[----:B--2---:R1:W-:Y:S04]  /*0220*/  REDG.E.ADD.F32.FTZ.RN.STRONG.GPU desc[UR8][R4.64], R9 ;  /* 0x00000009040079a6 */ /* 0x0043e8000c12f308 */
[----:B------:R-:W2:Y:S04]  /*0230*/  LDG.E R11, desc[UR8][R2.64] ;  /* 0x00000008020b7981 */ /* 0x000ea8000c1e1900 */
[----:B--2---:R2:W-:Y:S04]  /*0240*/  REDG.E.ADD.F32.FTZ.RN.STRONG.GPU desc[UR8][R4.64], R11 ;  /* 0x0000000b040079a6 */ /* 0x0045e8000c12f308 */
[----:B---3--:R-:W3:Y:S04]  /*0250*/  LDG.E R13, desc[UR8][R2.64] ;  /* 0x00000008020d7981 */ /* 0x008ee8000c1e1900 */
[----:B---3--:R3:W-:Y:S04]  /*0260*/  REDG.E.ADD.F32.FTZ.RN.STRONG.GPU desc[UR8][R4.64], R13 ;  /* 0x0000000d040079a6 */ /* 0x0087e8000c12f308 */
[----:B----4-:R-:W4:Y:S04]  /*0270*/  LDG.E R15, desc[UR8][R2.64] ;  /* 0x00000008020f7981 */ /* 0x010f28000c1e1900 */
[----:B----4-:R4:W-:Y:S04]  /*0280*/  REDG.E.ADD.F32.FTZ.RN.STRONG.GPU desc[UR8][R4.64], R15 ;  /* 0x0000000f040079a6 */ /* 0x0109e8000c12f308 */
[----:B-----5:R-:W5:Y:S04]  /*0290*/  LDG.E R17, desc[UR8][R2.64] ;  /* 0x0000000802117981 */ /* 0x020f68000c1e1900 */
[----:B-----5:R4:W-:Y:S04]  /*02a0*/  REDG.E.ADD.F32.FTZ.RN.STRONG.GPU desc[UR8][R4.64], R17 ;  /* 0x00000011040079a6 */ /* 0x0209e8000c12f308 */
[----:B0-----:R-:W5:Y:S04]  /*02b0*/  LDG.E R7, desc[UR8][R2.64] ;  /* 0x0000000802077981 */ /* 0x001f68000c1e1900 */
[----:B-----5:R4:W-:Y:S04]  /*02c0*/  REDG.E.ADD.F32.FTZ.RN.STRONG.GPU desc[UR8][R4.64], R7 ;  /* 0x00000007040079a6 */ /* 0x0209e8000c12f308 */
[----:B-1----:R-:W5:Y:S04]  /*02d0*/  LDG.E R9, desc[UR8][R2.64] ;  /* 0x0000000802097981 */ /* 0x002f68000c1e1900 */
[----:B-----5:R4:W-:Y:S04]  /*02e0*/  REDG.E.ADD.F32.FTZ.RN.STRONG.GPU desc[UR8][R4.64], R9 ;  /* 0x00000009040079a6 */ /* 0x0209e8000c12f308 */
[----:B--2---:R-:W2:Y:S04]  /*02f0*/  LDG.E R11, desc[UR8][R2.64] ;  /* 0x00000008020b7981 */ /* 0x004ea8000c1e1900 */
[----:B--2---:R4:W-:Y:S04]  /*0300*/  REDG.E.ADD.F32.FTZ.RN.STRONG.GPU desc[UR8][R4.64], R11 ;  /* 0x0000000b040079a6 */ /* 0x0049e8000c12f308 */
[----:B---3--:R-:W2:Y:S01]  /*0310*/  LDG.E R13, desc[UR8][R2.64] ;  /* 0x00000008020d7981 */ /* 0x008ea2000c1e1900 */
[----:B------:R-:W-:-:S04]  /*0320*/  UIADD3 UR4, UPT, UPT, UR4, 0x10, URZ ;  /* 0x0000001004047890 */ /* 0x000fc8000fffe0ff */
[----:B------:R-:W-:Y:S01]  /*0330*/  UISETP.NE.AND UP0, UPT, UR4, URZ, UPT ;  /* 0x000000ff0400728c */ /* 0x000fe2000bf05270 */
[----:B--2---:R4:W-:Y:S08]  /*0340*/  REDG.E.ADD.F32.FTZ.RN.STRONG.GPU desc[UR8][R4.64], R13 ;  /* 0x0000000d040079a6 */ /* 0x0049f0000c12f308 */
[----:B------:R-:W-:Y:S05]  /*0350*/  BRA.U UP0, `(.L_x_12) ;  /* 0xfffffffd00747547 */ /* 0x000fea000b83ffff */
.L_x_11:
[----:B------:R-:W-:-:S13]  /*0360*/  ISETP.NE.AND P0, PT, RZ, UR5, PT ;  /* 0x00000005ff007c0c */ /* 0x000fda000bf05270 */
[----:B------:R-:W-:Y:S05]  /*0370*/  @!P0 EXIT ;  /* 0x000000000000894d */ /* 0x000fea0003800000 */
[----:B------:R-:W-:Y:S02]  /*0380*/  UISETP.GE.U32.AND UP0, UPT, UR5, 0x8, UPT ;  /* 0x000000080500788c */ /* 0x000fe4000bf06070 */
[----:B------:R-:W-:-:S07]  /*0390*/  ULOP3.LUT UR4, UR6, 0x7, URZ, 0xc0, !UPT ;  /* 0x0000000706047892 */ /* 0x000fce000f8ec0ff */
[----:B------:R-:W-:Y:S05]  /*03a0*/  BRA.U !UP0, `(.L_x_13) ;  /* 0x0000000108447547 */ /* 0x000fea000b800000 */
[----:B----4-:R-:W2:Y:S01]  /*03b0*/  LDG.E R7, desc[UR8][R2.64] ;  /* 0x0000000802077981 */ /* 0x010ea2000c1e1900 */
[----:B------:R-:W2:Y:S03]  /*03c0*/  LDC.64 R4, c[0x0][0x390] ;  /* 0x0000e400ff047b82 */ /* 0x000ea60000000a00 */
[----:B--2---:R0:W-:Y:S04]  /*03d0*/  REDG.E.ADD.F32.FTZ.RN.STRONG.GPU desc[UR8][R4.64], R7 ;  /* 0x00000007040079a6 */ /* 0x0041e8000c12f308 */
[----:B------:R-:W2:Y:S04]  /*03e0*/  LDG.E R9, desc[UR8][R2.64] ;  /* 0x0000000802097981 */ /* 0x000ea8000c1e1900 */
[----:B--2---:R1:W-:Y:S04]  /*03f0*/  REDG.E.ADD.F32.FTZ.RN.STRONG.GPU desc[UR8][R4.64], R9 ;  /* 0x00000009040079a6 */ /* 0x0043e8000c12f308 */
[----:B------:R-:W2:Y:S04]  /*0400*/  LDG.E R11, desc[UR8][R2.64] ;  /* 0x00000008020b7981 */ /* 0x000ea8000c1e1900 */
[----:B--2---:R2:W-:Y:S04]  /*0410*/  REDG.E.ADD.F32.FTZ.RN.STRONG.GPU desc[UR8][R4.64], R11 ;  /* 0x0000000b040079a6 */ /* 0x0045e8000c12f308 */
[----:B------:R-:W3:Y:S04]  /*0420*/  LDG.E R13, desc[UR8][R2.64] ;  /* 0x00000008020d7981 */ /* 0x000ee8000c1e1900 */
[----:B---3--:R2:W-:Y:S04]  /*0430*/  REDG.E.ADD.F32.FTZ.RN.STRONG.GPU desc[UR8][R4.64], R13 ;  /* 0x0000000d040079a6 */ /* 0x0085e8000c12f308 */
[----:B------:R-:W3:Y:S04]  /*0440*/  LDG.E R15, desc[UR8][R2.64] ;  /* 0x00000008020f7981 */ /* 0x000ee8000c1e1900 */
[----:B---3--:R2:W-:Y:S04]  /*0450*/  REDG.E.ADD.F32.FTZ.RN.STRONG.GPU desc[UR8][R4.64], R15 ;  /* 0x0000000f040079a6 */ /* 0x0085e8000c12f308 */
[----:B------:R-:W3:Y:S04]  /*0460*/  LDG.E R17, desc[UR8][R2.64] ;  /* 0x0000000802117981 */ /* 0x000ee8000c1e1900 */
[----:B---3--:R2:W-:Y:S04]  /*0470*/  REDG.E.ADD.F32.FTZ.RN.STRONG.GPU desc[UR8][R4.64], R17 ;  /* 0x00000011040079a6 */ /* 0x0085e8000c12f308 */
[----:B0-----:R-:W3:Y:S04]  /*0480*/  LDG.E R7, desc[UR8][R2.64] ;  /* 0x0000000802077981 */ /* 0x001ee8000c1e1900 */
[----:B---3--:R2:W-:Y:S04]  /*0490*/  REDG.E.ADD.F32.FTZ.RN.STRONG.GPU desc[UR8][R4.64], R7 ;  /* 0x00000007040079a6 */ /* 0x0085e8000c12f308 */
[----:B-1----:R-:W3:Y:S04]  /*04a0*/  LDG.E R9, desc[UR8][R2.64] ;  /* 0x0000000802097981 */ /* 0x002ee8000c1e1900 */
[----:B---3--:R2:W-:Y:S02]  /*04b0*/  REDG.E.ADD.F32.FTZ.RN.STRONG.GPU desc[UR8][R4.64], R9 ;  /* 0x00000009040079a6 */ /* 0x0085e4000c12f308 */
.L_x_13:
[----:B------:R-:W-:-:S13]  /*04c0*/  ISETP.NE.AND P0, PT, RZ, UR4, PT ;  /* 0x00000004ff007c0c */ /* 0x000fda000bf05270 */
[----:B------:R-:W-:Y:S05]  /*04d0*/  @!P0 EXIT ;  /* 0x000000000000894d */ /* 0x000fea0003800000 */
[----:B------:R-:W-:Y:S02]  /*04e0*/  UISETP.GE.U32.AND UP0, UPT, UR4, 0x4, UPT ;  /* 0x000000040400788c */ /* 0x000fe4000bf06070 */
[----:B------:R-:W-:-:S07]  /*04f0*/  ULOP3.LUT UR4, UR6, 0x3, URZ, 0xc0, !UPT ;  /* 0x0000000306047892 */ /* 0x000fce000f8ec0ff */
[----:B------:R-:W-:Y:S05]  /*0500*/  BRA.U !UP0, `(.L_x_14) ;  /* 0x0000000108247547 */ /* 0x000fea000b800000 */
[----:B--2-4-:R-:W2:Y:S01]  /*0510*/  LDG.E R7, desc[UR8][R2.64] ;  /* 0x0000000802077981 */ /* 0x014ea2000c1e1900 */
[----:B------:R-:W2:Y:S03]  /*0520*/  LDC.64 R4, c[0x0][0x390] ;  /* 0x0000e400ff047b82 */ /* 0x000ea60000000a00 */
[----:B--2---:R0:W-:Y:S04]  /*0530*/  REDG.E.ADD.F32.FTZ.RN.STRONG.GPU desc[UR8][R4.64], R7 ;  /* 0x00000007040079a6 */ /* 0x0041e8000c12f308 */
[----:B------:R-:W2:Y:S04]  /*0540*/  LDG.E R9, desc[UR8][R2.64] ;  /* 0x0000000802097981 */ /* 0x000ea8000c1e1900 */
[----:B--2---:R0:W-:Y:S04]  /*0550*/  REDG.E.ADD.F32.FTZ.RN.STRONG.GPU desc[UR8][R4.64], R9 ;  /* 0x00000009040079a6 */ /* 0x0041e8000c12f308 */
[----:B------:R-:W2:Y:S04]  /*0560*/  LDG.E R11, desc[UR8][R2.64] ;  /* 0x00000008020b7981 */ /* 0x000ea8000c1e1900 */
[----:B--2---:R0:W-:Y:S04]  /*0570*/  REDG.E.ADD.F32.FTZ.RN.STRONG.GPU desc[UR8][R4.64], R11 ;  /* 0x0000000b040079a6 */ /* 0x0041e8000c12f308 */
[----:B------:R-:W2:Y:S04]  /*0580*/  LDG.E R13, desc[UR8][R2.64] ;  /* 0x00000008020d7981 */ /* 0x000ea8000c1e1900 */
[----:B--2---:R0:W-:Y:S02]  /*0590*/  REDG.E.ADD.F32.FTZ.RN.STRONG.GPU desc[UR8][R4.64], R13 ;  /* 0x0000000d040079a6 */ /* 0x0041e4000c12f308 */
.L_x_14:
[----:B------:R-:W-:-:S13]  /*05a0*/  ISETP.NE.AND P0, PT, RZ, UR4, PT ;  /* 0x00000004ff007c0c */ /* 0x000fda000bf05270 */
[----:B------:R-:W-:Y:S05]  /*05b0*/  @!P0 EXIT ;  /* 0x000000000000894d */ /* 0x000fea0003800000 */
[----:B0-2-4-:R-:W0:Y:S01]  /*05c0*/  LDC.64 R4, c[0x0][0x390] ;  /* 0x0000e400ff047b82 */ /* 0x015e220000000a00 */
[----:B------:R-:W-:-:S12]  /*05d0*/  UIADD3 UR4, UPT, UPT, -UR4, URZ, URZ ;  /* 0x000000ff04047290 */ /* 0x000fd8000fffe1ff */
.L_x_15:
[----:B-1----:R-:W0:Y:S01]  /*05e0*/  LDG.E R7, desc[UR8][R2.64] ;  /* 0x0000000802077981 */ /* 0x002e22000c1e1900 */
[----:B------:R-:W-:-:S04]  /*05f0*/  UIADD3 UR4, UPT, UPT, UR4, 0x1, URZ ;  /* 0x0000000104047890 */ /* 0x000fc8000fffe0ff */
[----:B------:R-:W-:Y:S01]  /*0600*/  UISETP.NE.AND UP0, UPT, UR4, URZ, UPT ;  /* 0x000000ff0400728c */ /* 0x000fe2000bf05270 */
[----:B0-----:R1:W-:Y:S08]  /*0610*/  REDG.E.ADD.F32.FTZ.RN.STRONG.GPU desc[UR8][R4.64], R7 ;  /* 0x00000007040079a6 */ /* 0x0013f0000c12f308 */
[----:B------:R-:W-:Y:S05]  /*0620*/  BRA.U UP0, `(.L_x_15) ;  /* 0xfffffffd00ec7547 */ /* 0x000fea000b83ffff */
[----:B------:R-:W-:Y:S05]  /*0630*/  EXIT ;  /* 0x000000000000794d */ /* 0x000fea0003800000 */
.L_x_16:
        /* <DEDUP_REMOVED lines=12> */
.L_x_20:


//--------------------- .nv.shared.reserved.0     --------------------------
	.section	.nv.shared.reserved.0,"aw",@nobits
	.weak		__nv_reservedSMEM_offset_0_alias
	.size		__nv_reservedSMEM_offset_0_alias, 0, 64
	.other		__nv_reservedSMEM_offset_0_alias,@"STO_CUDA_RESERVED_SHARED STV_DEFAULT"
__nv_reservedSMEM_offset_0_alias:
	.zero		0
	.zero		64


//--------------------- .nv.constant0._Z13atomicAdd_casjjPfPd --------------------------
	.section	.nv.constant0._Z13atomicAdd_casjjPfPd,"a",@progbits
	.sectionflags	@""
	.align	4
.nv.constant0._Z13atomicAdd_casjjPfPd:
	.zero		920


//--------------------- .nv.constant0._Z13atomicAdd_casjjPfS_ --------------------------
	.section	.nv.constant0._Z13atomicAdd_casjjPfS_,"a",@progbits
	.sectionflags	@""
	.align	4
.nv.constant0._Z13atomicAdd_casjjPfS_:
	.zero		920


//--------------------- .nv.constant0._Z19atomicAdd_intrinsicjjPfPd --------------------------
	.section	.nv.constant0._Z19atomicAdd_intrinsicjjPfPd,"a",@progbits
	.sectionflags	@""
	.align	4
.nv.constant0._Z19atomicAdd_intrinsicjjPfPd:
	.zero		920


//--------------------- .nv.constant0._Z19atomicAdd_intrinsicjjPfS_ --------------------------
	.section	.nv.constant0._Z19atomicAdd_intrinsicjjPfS_,"a",@progbits
	.sectionflags	@""
	.align	4
.nv.constant0._Z19atomicAdd_intrinsicjjPfS_:
	.zero		920


//--------------------- SYMBOLS --------------------------

	.type		.nv.reservedSmem.offset0,@object
	.size		.nv.reservedSmem.offset0,0x4
